//
// Generated by NVIDIA NVVM Compiler
//
// Compiler Build ID: CL-36424714
// Cuda compilation tools, release 13.0, V13.0.88
// Based on NVVM 20.0.0
//

.version 9.0
.target sm_100
.address_size 64

	// .globl	_Z12sumReductionPiS_i
.extern .shared .align 16 .b8 sdata[];

.visible .entry _Z12sumReductionPiS_i(
	.param .u64 .ptr .align 1 _Z12sumReductionPiS_i_param_0,
	.param .u64 .ptr .align 1 _Z12sumReductionPiS_i_param_1,
	.param .u32 _Z12sumReductionPiS_i_param_2
)
{
	.reg .pred 	%p<19>;
	.reg .b32 	%r<57>;
	.reg .b64 	%rd<15>;

	ld.param.u64 	%rd3, [_Z12sumReductionPiS_i_param_0];
	ld.param.u64 	%rd2, [_Z12sumReductionPiS_i_param_1];
	ld.param.u32 	%r19, [_Z12sumReductionPiS_i_param_2];
	cvta.to.global.u64 	%rd1, %rd3;
	mov.u32 	%r1, %tid.x;
	mov.u32 	%r2, %ctaid.x;
	mov.u32 	%r3, %ntid.x;
	mul.lo.s32 	%r21, %r3, %r2;
	shl.b32 	%r22, %r21, 2;
	add.s32 	%r4, %r22, %r1;
	setp.ge.u32 	%p1, %r4, %r19;
	mov.b32 	%r54, 0;
	@%p1 bra 	$L__BB0_7;
	mul.wide.u32 	%rd4, %r4, 4;
	add.s64 	%rd5, %rd1, %rd4;
	ld.global.u32 	%r54, [%rd5];
	add.s32 	%r6, %r4, %r3;
	setp.ge.u32 	%p2, %r6, %r19;
	@%p2 bra 	$L__BB0_3;
	mul.wide.u32 	%rd6, %r6, 4;
	add.s64 	%rd7, %rd1, %rd6;
	ld.global.u32 	%r23, [%rd7];
	add.s32 	%r54, %r23, %r54;
$L__BB0_3:
	add.s32 	%r9, %r6, %r3;
	setp.ge.u32 	%p3, %r9, %r19;
	@%p3 bra 	$L__BB0_5;
	mul.wide.u32 	%rd8, %r9, 4;
	add.s64 	%rd9, %rd1, %rd8;
	ld.global.u32 	%r24, [%rd9];
	add.s32 	%r54, %r24, %r54;
$L__BB0_5:
	add.s32 	%r12, %r9, %r3;
	setp.ge.u32 	%p4, %r12, %r19;
	@%p4 bra 	$L__BB0_7;
	mul.wide.u32 	%rd10, %r12, 4;
	add.s64 	%rd11, %rd1, %rd10;
	ld.global.u32 	%r25, [%rd11];
	add.s32 	%r54, %r25, %r54;
$L__BB0_7:
	shfl.sync.down.b32	%r26|%p5, %r54, 16, 31, -1;
	add.s32 	%r27, %r26, %r54;
	shfl.sync.down.b32	%r28|%p6, %r27, 8, 31, -1;
	add.s32 	%r29, %r28, %r27;
	shfl.sync.down.b32	%r30|%p7, %r29, 4, 31, -1;
	add.s32 	%r31, %r30, %r29;
	shfl.sync.down.b32	%r32|%p8, %r31, 2, 31, -1;
	add.s32 	%r33, %r32, %r31;
	shfl.sync.down.b32	%r34|%p9, %r33, 1, 31, -1;
	add.s32 	%r15, %r34, %r33;
	and.b32  	%r35, %r1, 31;
	setp.ne.s32 	%p10, %r35, 0;
	@%p10 bra 	$L__BB0_9;
	shr.u32 	%r36, %r1, 3;
	mov.u32 	%r37, sdata;
	add.s32 	%r38, %r37, %r36;
	st.shared.u32 	[%r38], %r15;
$L__BB0_9:
	bar.sync 	0;
	setp.gt.u32 	%p11, %r1, 31;
	@%p11 bra 	$L__BB0_14;
	shr.u32 	%r40, %r3, 5;
	setp.ge.u32 	%p12, %r1, %r40;
	mov.b32 	%r56, 0;
	@%p12 bra 	$L__BB0_12;
	shl.b32 	%r41, %r1, 2;
	mov.u32 	%r42, sdata;
	add.s32 	%r43, %r42, %r41;
	ld.shared.u32 	%r56, [%r43];
$L__BB0_12:
	shfl.sync.down.b32	%r44|%p13, %r56, 16, 31, -1;
	add.s32 	%r45, %r44, %r56;
	shfl.sync.down.b32	%r46|%p14, %r45, 8, 31, -1;
	add.s32 	%r47, %r46, %r45;
	shfl.sync.down.b32	%r48|%p15, %r47, 4, 31, -1;
	add.s32 	%r49, %r48, %r47;
	shfl.sync.down.b32	%r50|%p16, %r49, 2, 31, -1;
	add.s32 	%r51, %r50, %r49;
	shfl.sync.down.b32	%r52|%p17, %r51, 1, 31, -1;
	add.s32 	%r18, %r52, %r51;
	setp.ne.s32 	%p18, %r1, 0;
	@%p18 bra 	$L__BB0_14;
	cvta.to.global.u64 	%rd12, %rd2;
	mul.wide.u32 	%rd13, %r2, 4;
	add.s64 	%rd14, %rd12, %rd13;
	st.global.u32 	[%rd14], %r18;
$L__BB0_14:
	ret;

}


// ===== COMPILED SASS (sm_100) =====

	.target	sm_100

	.elftype	@"ET_EXEC"


//--------------------- .note.nv.tkinfo           --------------------------
	.section	.note.nv.tkinfo,"",@"SHT_NOTE"
	.sectionflags	@"SHF_NOTE_NV_TKINFO"
	.tkinfo
        /*0018*/ 	.word	0x00000002
        /*0030*/ 	.string	""
        /*0030*/ 	.string	"ptxas"
        /*0030*/ 	.string	"Cuda compilation tools, release 13.0, V13.0.88"
        /*0030*/ 	.string	"Build cuda_13.0.r13.0/compiler.36424714_0"
        /*0030*/ 	.string	"-arch sm_100 -m 64 "



//--------------------- .note.nv.cuinfo           --------------------------
	.section	.note.nv.cuinfo,"",@"SHT_NOTE"
	.sectionflags	@"SHF_NOTE_NV_CUINFO"
        /*0018*/ 	.short	0x0002
        /*001a*/ 	.short	0x0064
        /*001c*/ 	.short	0x0082
	.zero		2


//--------------------- .nv.info                  --------------------------
	.section	.nv.info,"",@"SHT_CUDA_INFO"
	.align	4


	//----- nvinfo : EIATTR_REGCOUNT
	.align		4
        /*0000*/ 	.byte	0x04, 0x2f
        /*0002*/ 	.short	(.L_1 - .L_0)
	.align		4
.L_0:
        /*0004*/ 	.word	index@(_Z12sumReductionPiS_i)
        /*0008*/ 	.word	0x00000010


	//----- nvinfo : EIATTR_FRAME_SIZE
	.align		4
.L_1:
        /*000c*/ 	.byte	0x04, 0x11
        /*000e*/ 	.short	(.L_3 - .L_2)
	.align		4
.L_2:
        /*0010*/ 	.word	index@(_Z12sumReductionPiS_i)
        /*0014*/ 	.word	0x00000000


	//----- nvinfo : EIATTR_MIN_STACK_SIZE
	.align		4
.L_3:
        /*0018*/ 	.byte	0x04, 0x12
        /*001a*/ 	.short	(.L_5 - .L_4)
	.align		4
.L_4:
        /*001c*/ 	.word	index@(_Z12sumReductionPiS_i)
        /*0020*/ 	.word	0x00000000
.L_5:


//--------------------- .nv.compat                --------------------------
	.section	.nv.compat,"",@"SHT_CUDA_COMPAT_INFO"
	.align	4
        /*0000*/ 	.byte	0x02, 0x09, 0x00, 0x00, 0x02, 0x02, 0x01, 0x00, 0x02, 0x05, 0x05, 0x00, 0x03, 0x07, 0x01, 0x01
        /*0010*/ 	.byte	0x02, 0x03, 0x00, 0x00, 0x02, 0x06, 0x01, 0x00, 0x04, 0x0b, 0x08, 0x00, 0x09, 0x00, 0x00, 0x00
        /*0020*/ 	.byte	0x00, 0x00, 0x00, 0x00


//--------------------- .nv.info._Z12sumReductionPiS_i --------------------------
	.section	.nv.info._Z12sumReductionPiS_i,"",@"SHT_CUDA_INFO"
	.sectionflags	@""
	.align	4


	//----- nvinfo : EIATTR_CUDA_API_VERSION
	.align		4
        /*0000*/ 	.byte	0x04, 0x37
        /*0002*/ 	.short	(.L_7 - .L_6)
.L_6:
        /*0004*/ 	.word	0x00000082


	//----- nvinfo : EIATTR_KPARAM_INFO
	.align		4
.L_7:
        /*0008*/ 	.byte	0x04, 0x17
        /*000a*/ 	.short	(.L_9 - .L_8)
.L_8:
        /*000c*/ 	.word	0x00000000
        /*0010*/ 	.short	0x0002
        /*0012*/ 	.short	0x0010
        /*0014*/ 	.byte	0x00, 0xf0, 0x11, 0x00


	//----- nvinfo : EIATTR_KPARAM_INFO
	.align		4
.L_9:
        /*0018*/ 	.byte	0x04, 0x17
        /*001a*/ 	.short	(.L_11 - .L_10)
.L_10:
        /*001c*/ 	.word	0x00000000
        /*0020*/ 	.short	0x0001
        /*0022*/ 	.short	0x0008
        /*0024*/ 	.byte	0x00, 0xf5, 0x21, 0x00


	//----- nvinfo : EIATTR_KPARAM_INFO
	.align		4
.L_11:
        /*0028*/ 	.byte	0x04, 0x17
        /*002a*/ 	.short	(.L_13 - .L_12)
.L_12:
        /*002c*/ 	.word	0x00000000
        /*0030*/ 	.short	0x0000
        /*0032*/ 	.short	0x0000
        /*0034*/ 	.byte	0x00, 0xf5, 0x21, 0x00


	//----- nvinfo : EIATTR_SPARSE_MMA_MASK
	.align		4
.L_13:
        /*0038*/ 	.byte	0x03, 0x50
        /*003a*/ 	.short	0x0000


	//----- nvinfo : EIATTR_MAXREG_COUNT
	.align		4
        /*003c*/ 	.byte	0x03, 0x1b
        /*003e*/ 	.short	0x00ff


	//----- nvinfo : EIATTR_NUM_BARRIERS
	.align		4
        /*0040*/ 	.byte	0x02, 0x4c
        /*0042*/ 	.byte	0x01
	.zero		1


	//----- nvinfo : EIATTR_MERCURY_ISA_VERSION
	.align		4
        /*0044*/ 	.byte	0x03, 0x5f
        /*0046*/ 	.short	0x0101


	//----- nvinfo : EIATTR_COOP_GROUP_MASK_REGIDS
	.align		4
        /*0048*/ 	.byte	0x04, 0x29
        /*004a*/ 	.short	(.L_15 - .L_14)


	//   ....[0]....
.L_14:
        /*004c*/ 	.word	0xffffffff


	//   ....[1]....
        /*0050*/ 	.word	0xffffffff


	//   ....[2]....
        /*0054*/ 	.word	0xffffffff


	//   ....[3]....
        /*0058*/ 	.word	0xffffffff


	//   ....[4]....
        /*005c*/ 	.word	0xffffffff


	//   ....[5]....
        /*0060*/ 	.word	0xffffffff


	//   ....[6]....
        /*0064*/ 	.word	0xffffffff


	//   ....[7]....
        /*0068*/ 	.word	0xffffffff


	//   ....[8]....
        /*006c*/ 	.word	0xffffffff


	//   ....[9]....
        /*0070*/ 	.word	0xffffffff


	//----- nvinfo : EIATTR_COOP_GROUP_INSTR_OFFSETS
	.align		4
.L_15:
        /*0074*/ 	.byte	0x04, 0x28
        /*0076*/ 	.short	(.L_17 - .L_16)


	//   ....[0]....
.L_16:
        /*0078*/ 	.word	0x000001f0


	//   ....[1]....
        /*007c*/ 	.word	0x00000250


	//   ....[2]....
        /*0080*/ 	.word	0x00000290


	//   ....[3]....
        /*0084*/ 	.word	0x000002b0


	//   ....[4]....
        /*0088*/ 	.word	0x000002d0


	//   ....[5]....
        /*008c*/ 	.word	0x000003b0


	//   ....[6]....
        /*0090*/ 	.word	0x000003d0


	//   ....[7]....
        /*0094*/ 	.word	0x000003f0


	//   ....[8]....
        /*0098*/ 	.word	0x00000410


	//   ....[9]....
        /*009c*/ 	.word	0x00000430


	//----- nvinfo : EIATTR_VRC_CTA_INIT_COUNT
	.align		4
.L_17:
        /*00a0*/ 	.byte	0x02, 0x4a
	.zero		1
	.zero		1


	//----- nvinfo : EIATTR_EXIT_INSTR_OFFSETS
	.align		4
        /*00a4*/ 	.byte	0x04, 0x1c
        /*00a6*/ 	.short	(.L_19 - .L_18)


	//   ....[0]....
.L_18:
        /*00a8*/ 	.word	0x00000310


	//   ....[1]....
        /*00ac*/ 	.word	0x00000440


	//   ....[2]....
        /*00b0*/ 	.word	0x00000490


	//----- nvinfo : EIATTR_CRS_STACK_SIZE
	.align		4
.L_19:
        /*00b4*/ 	.byte	0x04, 0x1e
        /*00b6*/ 	.short	(.L_21 - .L_20)
.L_20:
        /*00b8*/ 	.word	0x00000000


	//----- nvinfo : EIATTR_CBANK_PARAM_SIZE
	.align		4
.L_21:
        /*00bc*/ 	.byte	0x03, 0x19
        /*00be*/ 	.short	0x0014


	//----- nvinfo : EIATTR_PARAM_CBANK
	.align		4
        /*00c0*/ 	.byte	0x04, 0x0a
        /*00c2*/ 	.short	(.L_23 - .L_22)
	.align		4
.L_22:
        /*00c4*/ 	.word	index@(.nv.constant0._Z12sumReductionPiS_i)
        /*00c8*/ 	.short	0x0380
        /*00ca*/ 	.short	0x0014


	//----- nvinfo : EIATTR_SW_WAR
	.align		4
.L_23:
        /*00cc*/ 	.byte	0x04, 0x36
        /*00ce*/ 	.short	(.L_25 - .L_24)
.L_24:
        /*00d0*/ 	.word	0x00000008
.L_25:


//--------------------- .nv.callgraph             --------------------------
	.section	.nv.callgraph,"",@"SHT_CUDA_CALLGRAPH"
	.align	4
	.sectionentsize	8
	.align		4
        /*0000*/ 	.word	0x00000000
	.align		4
        /*0004*/ 	.word	0xffffffff
	.align		4
        /*0008*/ 	.word	0x00000000
	.align		4
        /*000c*/ 	.word	0xfffffffe
	.align		4
        /*0010*/ 	.word	0x00000000
	.align		4
        /*0014*/ 	.word	0xfffffffd
	.align		4
        /*0018*/ 	.word	0x00000000
	.align		4
        /*001c*/ 	.word	0xfffffffc


//--------------------- .text._Z12sumReductionPiS_i --------------------------
	.section	.text._Z12sumReductionPiS_i,"ax",@progbits
	.align	128
        .global         _Z12sumReductionPiS_i
        .type           _Z12sumReductionPiS_i,@function
        .size           _Z12sumReductionPiS_i,(.L_x_3 - _Z12sumReductionPiS_i)
        .other          _Z12sumReductionPiS_i,@"STO_CUDA_ENTRY STV_DEFAULT"
_Z12sumReductionPiS_i:
.text._Z12sumReductionPiS_i:
[----:B------:R-:W-:Y:S01]  /*0000*/  LDC R1, c[0x0][0x37c] ;  /* 0x0000df00ff017b82 */ /* 0x000fe20000000800 */
[----:B------:R-:W0:Y:S01]  /*0010*/  S2R R0, SR_CTAID.X ;  /* 0x0000000000007919 */ /* 0x000e220000002500 */
[----:B------:R-:W0:Y:S01]  /*0020*/  LDCU UR5, c[0x0][0x360] ;  /* 0x00006c00ff0577ac */ /* 0x000e220008000800 */
[----:B------:R-:W-:Y:S01]  /*0030*/  BSSY.RECONVERGENT B0, `(.L_x_0) ;  /* 0x000001b000007945 */ /* 0x000fe20003800200 */
[----:B------:R-:W-:Y:S01]  /*0040*/  IMAD.MOV.U32 R12, RZ, RZ, RZ ;  /* 0x000000ffff0c7224 */ /* 0x000fe200078e00ff */
[----:B------:R-:W1:Y:S01]  /*0050*/  S2R R2, SR_TID.X ;  /* 0x0000000000027919 */ /* 0x000e620000002100 */
[----:B------:R-:W2:Y:S01]  /*0060*/  LDCU UR4, c[0x0][0x390] ;  /* 0x00007200ff0477ac */ /* 0x000ea20008000800 */
[----:B------:R-:W3:Y:S01]  /*0070*/  LDCU.64 UR6, c[0x0][0x358] ;  /* 0x00006b00ff0677ac */ /* 0x000ee20008000a00 */
[----:B0-----:R-:W-:-:S04]  /*0080*/  IMAD R3, R0, UR5, RZ ;  /* 0x0000000500037c24 */ /* 0x001fc8000f8e02ff */
[----:B-1----:R-:W-:-:S05]  /*0090*/  IMAD R3, R3, 0x4, R2 ;  /* 0x0000000403037824 */ /* 0x002fca00078e0202 */
[----:B--2---:R-:W-:-:S13]  /*00a0*/  ISETP.GE.U32.AND P0, PT, R3, UR4, PT ;  /* 0x0000000403007c0c */ /* 0x004fda000bf06070 */
[----:B---3--:R-:W-:Y:S05]  /*00b0*/  @P0 BRA `(.L_x_1) ;  /* 0x0000000000480947 */ /* 0x008fea0003800000 */
[----:B------:R-:W0:Y:S01]  /*00c0*/  LDC.64 R10, c[0x0][0x380] ;  /* 0x0000e000ff0a7b82 */ /* 0x000e220000000a00 */
[----:B------:R-:W-:-:S04]  /*00d0*/  IADD3 R7, PT, PT, R3, UR5, RZ ;  /* 0x0000000503077c10 */ /* 0x000fc8000fffe0ff */
[C---:B------:R-:W-:Y:S01]  /*00e0*/  ISETP.GE.U32.AND P0, PT, R7.reuse, UR4, PT ;  /* 0x0000000407007c0c */ /* 0x040fe2000bf06070 */
[----:B------:R-:W-:-:S04]  /*00f0*/  VIADD R9, R7, UR5 ;  /* 0x0000000507097c36 */ /* 0x000fc80008000000 */
[C---:B------:R-:W-:Y:S01]  /*0100*/  VIADD R13, R9.reuse, UR5 ;  /* 0x00000005090d7c36 */ /* 0x040fe20008000000 */
[----:B------:R-:W-:-:S04]  /*0110*/  ISETP.GE.U32.AND P1, PT, R9, UR4, PT ;  /* 0x0000000409007c0c */ /* 0x000fc8000bf26070 */
[----:B------:R-:W-:-:S03]  /*0120*/  ISETP.GE.U32.AND P2, PT, R13, UR4, PT ;  /* 0x000000040d007c0c */ /* 0x000fc6000bf46070 */
[----:B0-----:R-:W-:-:S04]  /*0130*/  @!P0 IMAD.WIDE.U32 R6, R7, 0x4, R10 ;  /* 0x0000000407068825 */ /* 0x001fc800078e000a */
[--C-:B------:R-:W-:Y:S02]  /*0140*/  IMAD.WIDE.U32 R4, R3, 0x4, R10.reuse ;  /* 0x0000000403047825 */ /* 0x100fe400078e000a */
[----:B------:R-:W2:Y:S02]  /*0150*/  @!P0 LDG.E R7, desc[UR6][R6.64] ;  /* 0x0000000606078981 */ /* 0x000ea4000c1e1900 */
[--C-:B------:R-:W-:Y:S02]  /*0160*/  @!P1 IMAD.WIDE.U32 R8, R9, 0x4, R10.reuse ;  /* 0x0000000409089825 */ /* 0x100fe400078e000a */
[----:B------:R-:W2:Y:S02]  /*0170*/  LDG.E R12, desc[UR6][R4.64] ;  /* 0x00000006040c7981 */ /* 0x000ea4000c1e1900 */
[----:B------:R-:W-:Y:S02]  /*0180*/  @!P2 IMAD.WIDE.U32 R10, R13, 0x4, R10 ;  /* 0x000000040d0aa825 */ /* 0x000fe400078e000a */
[----:B------:R-:W3:Y:S04]  /*0190*/  @!P1 LDG.E R9, desc[UR6][R8.64] ;  /* 0x0000000608099981 */ /* 0x000ee8000c1e1900 */
[----:B------:R-:W4:Y:S01]  /*01a0*/  @!P2 LDG.E R11, desc[UR6][R10.64] ;  /* 0x000000060a0ba981 */ /* 0x000f22000c1e1900 */
[----:B--2---:R-:W-:-:S05]  /*01b0*/  @!P0 IADD3 R12, PT, PT, R12, R7, RZ ;  /* 0x000000070c0c8210 */ /* 0x004fca0007ffe0ff */
[----:B---3--:R-:W-:-:S04]  /*01c0*/  @!P1 IMAD.IADD R12, R12, 0x1, R9 ;  /* 0x000000010c0c9824 */ /* 0x008fc800078e0209 */
[----:B----4-:R-:W-:-:S07]  /*01d0*/  @!P2 IMAD.IADD R12, R12, 0x1, R11 ;  /* 0x000000010c0ca824 */ /* 0x010fce00078e020b */
.L_x_1:
[----:B------:R-:W-:Y:S05]  /*01e0*/  BSYNC.RECONVERGENT B0 ;  /* 0x0000000000007941 */ /* 0x000fea0003800200 */
.L_x_0:
[----:B------:R-:W0:Y:S01]  /*01f0*/  SHFL.DOWN PT, R3, R12, 0x10, 0x1f ;  /* 0x0a001f000c037f89 */ /* 0x000e2200000e0000 */
[C---:B------:R-:W-:Y:S02]  /*0200*/  LOP3.LUT P0, RZ, R2.reuse, 0x1f, RZ, 0xc0, !PT ;  /* 0x0000001f02ff7812 */ /* 0x040fe4000780c0ff */
[----:B------:R-:W-:-:S11]  /*0210*/  ISETP.GT.U32.AND P1, PT, R2, 0x1f, PT ;  /* 0x0000001f0200780c */ /* 0x000fd60003f24070 */
[----:B------:R-:W1:Y:S01]  /*0220*/  @!P0 S2R R9, SR_CgaCtaId ;  /* 0x0000000000098919 */ /* 0x000e620000008800 */
[----:B------:R-:W-:Y:S02]  /*0230*/  @!P0 MOV R8, 0x400 ;  /* 0x0000040000088802 */ /* 0x000fe40000000f00 */
[----:B0-----:R-:W-:-:S05]  /*0240*/  IADD3 R3, PT, PT, R3, R12, RZ ;  /* 0x0000000c03037210 */ /* 0x001fca0007ffe0ff */
[----:B------:R-:W0:Y:S01]  /*0250*/  SHFL.DOWN PT, R4, R3, 0x8, 0x1f ;  /* 0x09001f0003047f89 */ /* 0x000e2200000e0000 */
[----:B-1----:R-:W-:-:S04]  /*0260*/  @!P0 LEA R9, R9, R8, 0x18 ;  /* 0x0000000809098211 */ /* 0x002fc800078ec0ff */
[----:B------:R-:W-:Y:S01]  /*0270*/  @!P0 LEA.HI R9, R2, R9, RZ, 0x1d ;  /* 0x0000000902098211 */ /* 0x000fe200078fe8ff */
[----:B0-----:R-:W-:-:S05]  /*0280*/  IMAD.IADD R4, R3, 0x1, R4 ;  /* 0x0000000103047824 */ /* 0x001fca00078e0204 */
[----:B------:R-:W0:Y:S02]  /*0290*/  SHFL.DOWN PT, R5, R4, 0x4, 0x1f ;  /* 0x08801f0004057f89 */ /* 0x000e2400000e0000 */
[----:B0-----:R-:W-:-:S05]  /*02a0*/  IMAD.IADD R5, R4, 0x1, R5 ;  /* 0x0000000104057824 */ /* 0x001fca00078e0205 */
[----:B------:R-:W0:Y:S02]  /*02b0*/  SHFL.DOWN PT, R6, R5, 0x2, 0x1f ;  /* 0x08401f0005067f89 */ /* 0x000e2400000e0000 */
[----:B0-----:R-:W-:-:S05]  /*02c0*/  IADD3 R6, PT, PT, R5, R6, RZ ;  /* 0x0000000605067210 */ /* 0x001fca0007ffe0ff */
[----:B------:R-:W0:Y:S02]  /*02d0*/  SHFL.DOWN PT, R7, R6, 0x1, 0x1f ;  /* 0x08201f0006077f89 */ /* 0x000e2400000e0000 */
[----:B0-----:R-:W-:-:S05]  /*02e0*/  IMAD.IADD R8, R6, 0x1, R7 ;  /* 0x0000000106087824 */ /* 0x001fca00078e0207 */
[----:B------:R0:W-:Y:S01]  /*02f0*/  @!P0 STS [R9], R8 ;  /* 0x0000000809008388 */ /* 0x0001e20000000800 */
[----:B------:R-:W-:Y:S06]  /*0300*/  BAR.SYNC.DEFER_BLOCKING 0x0 ;  /* 0x0000000000007b1d */ /* 0x000fec0000010000 */
[----:B------:R-:W-:Y:S05]  /*0310*/  @P1 EXIT ;  /* 0x000000000000194d */ /* 0x000fea0003800000 */
[----:B------:R-:W-:-:S06]  /*0320*/  USHF.R.U32.HI UR4, URZ, 0x5, UR5 ;  /* 0x00000005ff047899 */ /* 0x000fcc0008011605 */
[----:B------:R-:W-:-:S13]  /*0330*/  ISETP.GE.U32.AND P0, PT, R2, UR4, PT ;  /* 0x0000000402007c0c */ /* 0x000fda000bf06070 */
[----:B------:R-:W1:Y:S01]  /*0340*/  @!P0 S2R R4, SR_CgaCtaId ;  /* 0x0000000000048919 */ /* 0x000e620000008800 */
[----:B------:R-:W-:-:S04]  /*0350*/  @!P0 MOV R3, 0x400 ;  /* 0x0000040000038802 */ /* 0x000fc80000000f00 */
[----:B-1----:R-:W-:Y:S01]  /*0360*/  @!P0 LEA R5, R4, R3, 0x18 ;  /* 0x0000000304058211 */ /* 0x002fe200078ec0ff */
[----:B------:R-:W-:-:S04]  /*0370*/  HFMA2 R3, -RZ, RZ, 0, 0 ;  /* 0x00000000ff037431 */ /* 0x000fc800000001ff */
[----:B------:R-:W-:-:S05]  /*0380*/  @!P0 IMAD R4, R2, 0x4, R5 ;  /* 0x0000000402048824 */ /* 0x000fca00078e0205 */
[----:B------:R-:W1:Y:S01]  /*0390*/  @!P0 LDS R3, [R4] ;  /* 0x0000000004038984 */ /* 0x000e620000000800 */
[----:B------:R-:W-:-:S03]  /*03a0*/  ISETP.NE.AND P0, PT, R2, RZ, PT ;  /* 0x000000ff0200720c */ /* 0x000fc60003f05270 */
[----:B-1----:R-:W1:Y:S02]  /*03b0*/  SHFL.DOWN PT, R6, R3, 0x10, 0x1f ;  /* 0x0a001f0003067f89 */ /* 0x002e6400000e0000 */
[----:B-1----:R-:W-:-:S05]  /*03c0*/  IADD3 R6, PT, PT, R6, R3, RZ ;  /* 0x0000000306067210 */ /* 0x002fca0007ffe0ff */
[----:B------:R-:W1:Y:S02]  /*03d0*/  SHFL.DOWN PT, R5, R6, 0x8, 0x1f ;  /* 0x09001f0006057f89 */ /* 0x000e6400000e0000 */
[----:B-1----:R-:W-:-:S05]  /*03e0*/  IMAD.IADD R5, R6, 0x1, R5 ;  /* 0x0000000106057824 */ /* 0x002fca00078e0205 */
[----:B0-----:R-:W0:Y:S02]  /*03f0*/  SHFL.DOWN PT, R8, R5, 0x4, 0x1f ;  /* 0x08801f0005087f89 */ /* 0x001e2400000e0000 */
[----:B0-----:R-:W-:-:S05]  /*0400*/  IADD3 R8, PT, PT, R5, R8, RZ ;  /* 0x0000000805087210 */ /* 0x001fca0007ffe0ff */
[----:B------:R-:W0:Y:S02]  /*0410*/  SHFL.DOWN PT, R7, R8, 0x2, 0x1f ;  /* 0x08401f0008077f89 */ /* 0x000e2400000e0000 */
[----:B0-----:R-:W-:-:S05]  /*0420*/  IMAD.IADD R7, R8, 0x1, R7 ;  /* 0x0000000108077824 */ /* 0x001fca00078e0207 */
[----:B------:R0:W1:Y:S01]  /*0430*/  SHFL.DOWN PT, R10, R7, 0x1, 0x1f ;  /* 0x08201f00070a7f89 */ /* 0x00006200000e0000 */
[----:B------:R-:W-:Y:S05]  /*0440*/  @P0 EXIT ;  /* 0x000000000000094d */ /* 0x000fea0003800000 */
[----:B------:R-:W2:Y:S01]  /*0450*/  LDC.64 R2, c[0x0][0x388] ;  /* 0x0000e200ff027b82 */ /* 0x000ea20000000a00 */
[----:B01----:R-:W-:Y:S01]  /*0460*/  IADD3 R7, PT, PT, R7, R10, RZ ;  /* 0x0000000a07077210 */ /* 0x003fe20007ffe0ff */
[----:B--2---:R-:W-:-:S05]  /*0470*/  IMAD.WIDE.U32 R2, R0, 0x4, R2 ;  /* 0x0000000400027825 */ /* 0x004fca00078e0002 */
[----:B------:R-:W-:Y:S01]  /*0480*/  STG.E desc[UR6][R2.64], R7 ;  /* 0x0000000702007986 */ /* 0x000fe2000c101906 */
[----:B------:R-:W-:Y:S05]  /*0490*/  EXIT ;  /* 0x000000000000794d */ /* 0x000fea0003800000 */
.L_x_2:
[----:B------:R-:W-:-:S00]  /*04a0*/  BRA `(.L_x_2) ;  /* 0xfffffffc00fc7947 */ /* 0x000fc0000383ffff */
[----:B------:R-:W-:-:S00]  /*04b0*/  NOP ;  /* 0x0000000000007918 */ /* 0x000fc00000000000 */
        /* <DEDUP_REMOVED lines=12> */
.L_x_3:


//--------------------- .nv.shared._Z12sumReductionPiS_i --------------------------
	.section	.nv.shared._Z12sumReductionPiS_i,"aw",@nobits
	.sectionflags	@""
	.align	16
	.zero		1024


//--------------------- .nv.shared.reserved.0     --------------------------
	.section	.nv.shared.reserved.0,"aw",@nobits
	.weak		__nv_reservedSMEM_offset_0_alias
	.size		__nv_reservedSMEM_offset_0_alias, 0, 64
	.other		__nv_reservedSMEM_offset_0_alias,@"STO_CUDA_RESERVED_SHARED STV_DEFAULT"
__nv_reservedSMEM_offset_0_alias:
	.zero		0
	.zero		64


//--------------------- .nv.constant0._Z12sumReductionPiS_i --------------------------
	.section	.nv.constant0._Z12sumReductionPiS_i,"a",@progbits
	.sectionflags	@""
	.align	4
.nv.constant0._Z12sumReductionPiS_i:
	.zero		916


//--------------------- SYMBOLS --------------------------

	.type		.nv.reservedSmem.offset0,@object
	.size		.nv.reservedSmem.offset0,0x4
	.type		.nv.reservedSmem.cap,@object
	.size		.nv.reservedSmem.cap,0x4
